//
// Generated by NVIDIA NVVM Compiler
//
// Compiler Build ID: CL-36424714
// Cuda compilation tools, release 13.0, V13.0.88
// Based on NVVM 20.0.0
//

.version 9.0
.target sm_100
.address_size 64

	// .globl	_Z26distancia_edicao_adiagonaliiPKcS0_Pi

.visible .entry _Z26distancia_edicao_adiagonaliiPKcS0_Pi(
	.param .u32 _Z26distancia_edicao_adiagonaliiPKcS0_Pi_param_0,
	.param .u32 _Z26distancia_edicao_adiagonaliiPKcS0_Pi_param_1,
	.param .u64 .ptr .align 1 _Z26distancia_edicao_adiagonaliiPKcS0_Pi_param_2,
	.param .u64 .ptr .align 1 _Z26distancia_edicao_adiagonaliiPKcS0_Pi_param_3,
	.param .u64 .ptr .align 1 _Z26distancia_edicao_adiagonaliiPKcS0_Pi_param_4
)
{
	.reg .pred 	%p<28>;
	.reg .b16 	%rs<11>;
	.reg .b32 	%r<121>;
	.reg .b64 	%rd<48>;

	ld.param.u32 	%r48, [_Z26distancia_edicao_adiagonaliiPKcS0_Pi_param_0];
	ld.param.u32 	%r49, [_Z26distancia_edicao_adiagonaliiPKcS0_Pi_param_1];
	ld.param.u64 	%rd4, [_Z26distancia_edicao_adiagonaliiPKcS0_Pi_param_2];
	ld.param.u64 	%rd5, [_Z26distancia_edicao_adiagonaliiPKcS0_Pi_param_3];
	ld.param.u64 	%rd6, [_Z26distancia_edicao_adiagonaliiPKcS0_Pi_param_4];
	cvta.to.global.u64 	%rd1, %rd5;
	cvta.to.global.u64 	%rd2, %rd6;
	mov.u32 	%r1, %tid.x;
	add.s32 	%r50, %r1, 1;
	add.s32 	%r2, %r49, 1;
	mad.lo.s32 	%r51, %r1, %r49, %r1;
	add.s32 	%r52, %r51, %r2;
	mul.wide.u32 	%rd7, %r52, 4;
	add.s64 	%rd8, %rd2, %rd7;
	st.global.u32 	[%rd8], %r50;
	setp.gt.s32 	%p1, %r1, %r49;
	@%p1 bra 	$L__BB0_3;
	mov.u32 	%r3, %ntid.x;
	mov.u32 	%r108, %r1;
$L__BB0_2:
	mul.wide.s32 	%rd9, %r108, 4;
	add.s64 	%rd10, %rd2, %rd9;
	st.global.u32 	[%rd10], %r108;
	add.s32 	%r108, %r108, %r3;
	setp.gt.s32 	%p2, %r108, %r49;
	@%p2 bra 	$L__BB0_3;
	bra.uni 	$L__BB0_2;
$L__BB0_3:
	add.s32 	%r4, %r49, %r48;
	setp.lt.s32 	%p3, %r4, 2;
	@%p3 bra 	$L__BB0_21;
	sub.s32 	%r54, %r48, %r1;
	mul.lo.s32 	%r5, %r2, %r54;
	cvt.s64.s32 	%rd11, %r54;
	cvta.to.global.u64 	%rd12, %rd4;
	add.s64 	%rd3, %rd12, %rd11;
	add.s32 	%r6, %r4, -1;
	add.s32 	%r55, %r4, -2;
	and.b32  	%r7, %r6, 3;
	setp.lt.u32 	%p4, %r55, 3;
	mov.b32 	%r116, 2;
	@%p4 bra 	$L__BB0_16;
	sub.s32 	%r114, %r1, %r48;
	add.s32 	%r57, %r1, %r5;
	sub.s32 	%r58, %r57, %r49;
	sub.s32 	%r113, %r58, %r48;
	sub.s32 	%r112, %r57, %r48;
	and.b32  	%r59, %r6, -4;
	neg.s32 	%r111, %r59;
	add.s32 	%r110, %r113, 3;
	add.s32 	%r109, %r112, 4;
	sub.s32 	%r14, %r5, %r2;
	mov.b32 	%r115, 5;
	cvt.s64.s32 	%rd19, %r5;
	cvt.s64.s32 	%rd24, %r14;
$L__BB0_6:
	add.s32 	%r24, %r114, 2;
	setp.lt.s32 	%p5, %r24, 1;
	setp.gt.s32 	%p6, %r24, %r49;
	or.pred  	%p7, %p5, %p6;
	@%p7 bra 	$L__BB0_8;
	add.s32 	%r60, %r112, 2;
	mul.wide.s32 	%rd13, %r60, 4;
	add.s64 	%rd14, %rd2, %rd13;
	ld.global.u32 	%r61, [%rd14+-4];
	add.s32 	%r62, %r113, 1;
	mul.wide.s32 	%rd15, %r62, 4;
	add.s64 	%rd16, %rd2, %rd15;
	ld.global.u32 	%r63, [%rd16];
	ld.global.u32 	%r64, [%rd16+-4];
	ld.global.u8 	%rs1, [%rd3];
	cvt.u64.u32 	%rd17, %r24;
	add.s64 	%rd18, %rd1, %rd17;
	ld.global.u8 	%rs2, [%rd18];
	setp.ne.s16 	%p8, %rs1, %rs2;
	selp.u32 	%r65, 1, 0, %p8;
	add.s32 	%r66, %r64, %r65;
	min.s32 	%r67, %r61, %r63;
	add.s32 	%r68, %r67, 1;
	min.s32 	%r69, %r68, %r66;
	st.global.u32 	[%rd14], %r69;
$L__BB0_8:
	bar.sync 	0;
	add.s32 	%r25, %r114, 3;
	setp.lt.s32 	%p9, %r25, 1;
	setp.gt.s32 	%p10, %r25, %r49;
	or.pred  	%p11, %p9, %p10;
	@%p11 bra 	$L__BB0_10;
	cvt.s64.s32 	%rd20, %r24;
	add.s64 	%rd21, %rd20, %rd19;
	shl.b64 	%rd22, %rd21, 2;
	add.s64 	%rd23, %rd22, %rd2;
	ld.global.u32 	%r70, [%rd23];
	add.s64 	%rd25, %rd20, %rd24;
	shl.b64 	%rd26, %rd25, 2;
	add.s64 	%rd27, %rd2, %rd26;
	ld.global.u32 	%r71, [%rd27+4];
	ld.global.u32 	%r72, [%rd27];
	ld.global.u8 	%rs3, [%rd3];
	cvt.u64.u32 	%rd28, %r25;
	add.s64 	%rd29, %rd1, %rd28;
	ld.global.u8 	%rs4, [%rd29];
	setp.ne.s16 	%p12, %rs3, %rs4;
	selp.u32 	%r73, 1, 0, %p12;
	add.s32 	%r74, %r72, %r73;
	min.s32 	%r75, %r70, %r71;
	add.s32 	%r76, %r75, 1;
	min.s32 	%r77, %r76, %r74;
	st.global.u32 	[%rd23+4], %r77;
$L__BB0_10:
	bar.sync 	0;
	add.s32 	%r26, %r114, 4;
	setp.lt.s32 	%p13, %r26, 1;
	setp.gt.s32 	%p14, %r26, %r49;
	or.pred  	%p15, %p13, %p14;
	@%p15 bra 	$L__BB0_12;
	mul.wide.s32 	%rd30, %r110, 4;
	add.s64 	%rd31, %rd2, %rd30;
	mul.wide.s32 	%rd32, %r109, 4;
	add.s64 	%rd33, %rd2, %rd32;
	ld.global.u32 	%r78, [%rd33+-4];
	ld.global.u32 	%r79, [%rd31];
	ld.global.u32 	%r80, [%rd31+-4];
	ld.global.u8 	%rs5, [%rd3];
	cvt.u64.u32 	%rd34, %r26;
	add.s64 	%rd35, %rd1, %rd34;
	ld.global.u8 	%rs6, [%rd35];
	setp.ne.s16 	%p16, %rs5, %rs6;
	selp.u32 	%r81, 1, 0, %p16;
	add.s32 	%r82, %r80, %r81;
	min.s32 	%r83, %r78, %r79;
	add.s32 	%r84, %r83, 1;
	min.s32 	%r85, %r84, %r82;
	st.global.u32 	[%rd33], %r85;
$L__BB0_12:
	bar.sync 	0;
	add.s32 	%r27, %r114, 5;
	setp.lt.s32 	%p17, %r27, 1;
	setp.gt.s32 	%p18, %r27, %r49;
	or.pred  	%p19, %p17, %p18;
	@%p19 bra 	$L__BB0_14;
	add.s32 	%r86, %r112, 5;
	mul.wide.s32 	%rd36, %r86, 4;
	add.s64 	%rd37, %rd2, %rd36;
	ld.global.u32 	%r87, [%rd37+-4];
	add.s32 	%r88, %r113, 4;
	mul.wide.s32 	%rd38, %r88, 4;
	add.s64 	%rd39, %rd2, %rd38;
	ld.global.u32 	%r89, [%rd39];
	ld.global.u32 	%r90, [%rd39+-4];
	ld.global.u8 	%rs7, [%rd3];
	cvt.u64.u32 	%rd40, %r27;
	add.s64 	%rd41, %rd1, %rd40;
	ld.global.u8 	%rs8, [%rd41];
	setp.ne.s16 	%p20, %rs7, %rs8;
	selp.u32 	%r91, 1, 0, %p20;
	add.s32 	%r92, %r90, %r91;
	min.s32 	%r93, %r87, %r89;
	add.s32 	%r94, %r93, 1;
	min.s32 	%r95, %r94, %r92;
	st.global.u32 	[%rd37], %r95;
$L__BB0_14:
	bar.sync 	0;
	add.s32 	%r115, %r115, 4;
	add.s32 	%r113, %r113, 4;
	add.s32 	%r112, %r112, 4;
	add.s32 	%r111, %r111, 4;
	add.s32 	%r110, %r110, 4;
	add.s32 	%r109, %r109, 4;
	setp.ne.s32 	%p21, %r111, 0;
	mov.u32 	%r114, %r26;
	@%p21 bra 	$L__BB0_6;
	add.s32 	%r116, %r115, -3;
$L__BB0_16:
	setp.eq.s32 	%p22, %r7, 0;
	@%p22 bra 	$L__BB0_21;
	add.s32 	%r96, %r1, %r116;
	sub.s32 	%r120, %r96, %r48;
	add.s32 	%r97, %r96, %r5;
	not.b32 	%r98, %r49;
	add.s32 	%r99, %r98, %r97;
	sub.s32 	%r119, %r99, %r48;
	sub.s32 	%r118, %r97, %r48;
	neg.s32 	%r117, %r7;
$L__BB0_18:
	.pragma "nounroll";
	setp.lt.s32 	%p23, %r120, 1;
	setp.gt.s32 	%p24, %r120, %r49;
	or.pred  	%p25, %p23, %p24;
	@%p25 bra 	$L__BB0_20;
	mul.wide.s32 	%rd42, %r119, 4;
	add.s64 	%rd43, %rd2, %rd42;
	mul.wide.s32 	%rd44, %r118, 4;
	add.s64 	%rd45, %rd2, %rd44;
	ld.global.u32 	%r100, [%rd45+-4];
	ld.global.u32 	%r101, [%rd43];
	ld.global.u32 	%r102, [%rd43+-4];
	ld.global.u8 	%rs9, [%rd3];
	cvt.u64.u32 	%rd46, %r120;
	add.s64 	%rd47, %rd1, %rd46;
	ld.global.u8 	%rs10, [%rd47];
	setp.ne.s16 	%p26, %rs9, %rs10;
	selp.u32 	%r103, 1, 0, %p26;
	add.s32 	%r104, %r102, %r103;
	min.s32 	%r105, %r100, %r101;
	add.s32 	%r106, %r105, 1;
	min.s32 	%r107, %r106, %r104;
	st.global.u32 	[%rd45], %r107;
$L__BB0_20:
	bar.sync 	0;
	add.s32 	%r120, %r120, 1;
	add.s32 	%r119, %r119, 1;
	add.s32 	%r118, %r118, 1;
	add.s32 	%r117, %r117, 1;
	setp.ne.s32 	%p27, %r117, 0;
	@%p27 bra 	$L__BB0_18;
$L__BB0_21:
	ret;

}


// ===== COMPILED SASS (sm_100) =====

	.target	sm_100

	.elftype	@"ET_EXEC"


//--------------------- .note.nv.tkinfo           --------------------------
	.section	.note.nv.tkinfo,"",@"SHT_NOTE"
	.sectionflags	@"SHF_NOTE_NV_TKINFO"
	.tkinfo
        /*0018*/ 	.word	0x00000002
        /*0030*/ 	.string	""
        /*0030*/ 	.string	"ptxas"
        /*0030*/ 	.string	"Cuda compilation tools, release 13.0, V13.0.88"
        /*0030*/ 	.string	"Build cuda_13.0.r13.0/compiler.36424714_0"
        /*0030*/ 	.string	"-arch sm_100 -m 64 "



//--------------------- .note.nv.cuinfo           --------------------------
	.section	.note.nv.cuinfo,"",@"SHT_NOTE"
	.sectionflags	@"SHF_NOTE_NV_CUINFO"
        /*0018*/ 	.short	0x0002
        /*001a*/ 	.short	0x0064
        /*001c*/ 	.short	0x0082
	.zero		2


//--------------------- .nv.info                  --------------------------
	.section	.nv.info,"",@"SHT_CUDA_INFO"
	.align	4


	//----- nvinfo : EIATTR_REGCOUNT
	.align		4
        /*0000*/ 	.byte	0x04, 0x2f
        /*0002*/ 	.short	(.L_1 - .L_0)
	.align		4
.L_0:
        /*0004*/ 	.word	index@(_Z26distancia_edicao_adiagonaliiPKcS0_Pi)
        /*0008*/ 	.word	0x0000001f


	//----- nvinfo : EIATTR_FRAME_SIZE
	.align		4
.L_1:
        /*000c*/ 	.byte	0x04, 0x11
        /*000e*/ 	.short	(.L_3 - .L_2)
	.align		4
.L_2:
        /*0010*/ 	.word	index@(_Z26distancia_edicao_adiagonaliiPKcS0_Pi)
        /*0014*/ 	.word	0x00000000


	//----- nvinfo : EIATTR_MIN_STACK_SIZE
	.align		4
.L_3:
        /*0018*/ 	.byte	0x04, 0x12
        /*001a*/ 	.short	(.L_5 - .L_4)
	.align		4
.L_4:
        /*001c*/ 	.word	index@(_Z26distancia_edicao_adiagonaliiPKcS0_Pi)
        /*0020*/ 	.word	0x00000000
.L_5:


//--------------------- .nv.compat                --------------------------
	.section	.nv.compat,"",@"SHT_CUDA_COMPAT_INFO"
	.align	4
        /*0000*/ 	.byte	0x02, 0x09, 0x00, 0x00, 0x02, 0x02, 0x01, 0x00, 0x02, 0x05, 0x05, 0x00, 0x03, 0x07, 0x01, 0x01
        /*0010*/ 	.byte	0x02, 0x03, 0x00, 0x00, 0x02, 0x06, 0x01, 0x00, 0x04, 0x0b, 0x08, 0x00, 0x09, 0x00, 0x00, 0x00
        /*0020*/ 	.byte	0x00, 0x00, 0x00, 0x00


//--------------------- .nv.info._Z26distancia_edicao_adiagonaliiPKcS0_Pi --------------------------
	.section	.nv.info._Z26distancia_edicao_adiagonaliiPKcS0_Pi,"",@"SHT_CUDA_INFO"
	.sectionflags	@""
	.align	4


	//----- nvinfo : EIATTR_CUDA_API_VERSION
	.align		4
        /*0000*/ 	.byte	0x04, 0x37
        /*0002*/ 	.short	(.L_7 - .L_6)
.L_6:
        /*0004*/ 	.word	0x00000082


	//----- nvinfo : EIATTR_KPARAM_INFO
	.align		4
.L_7:
        /*0008*/ 	.byte	0x04, 0x17
        /*000a*/ 	.short	(.L_9 - .L_8)
.L_8:
        /*000c*/ 	.word	0x00000000
        /*0010*/ 	.short	0x0004
        /*0012*/ 	.short	0x0018
        /*0014*/ 	.byte	0x00, 0xf5, 0x21, 0x00


	//----- nvinfo : EIATTR_KPARAM_INFO
	.align		4
.L_9:
        /*0018*/ 	.byte	0x04, 0x17
        /*001a*/ 	.short	(.L_11 - .L_10)
.L_10:
        /*001c*/ 	.word	0x00000000
        /*0020*/ 	.short	0x0003
        /*0022*/ 	.short	0x0010
        /*0024*/ 	.byte	0x00, 0xf5, 0x21, 0x00


	//----- nvinfo : EIATTR_KPARAM_INFO
	.align		4
.L_11:
        /*0028*/ 	.byte	0x04, 0x17
        /*002a*/ 	.short	(.L_13 - .L_12)
.L_12:
        /*002c*/ 	.word	0x00000000
        /*0030*/ 	.short	0x0002
        /*0032*/ 	.short	0x0008
        /*0034*/ 	.byte	0x00, 0xf5, 0x21, 0x00


	//----- nvinfo : EIATTR_KPARAM_INFO
	.align		4
.L_13:
        /*0038*/ 	.byte	0x04, 0x17
        /*003a*/ 	.short	(.L_15 - .L_14)
.L_14:
        /*003c*/ 	.word	0x00000000
        /*0040*/ 	.short	0x0001
        /*0042*/ 	.short	0x0004
        /*0044*/ 	.byte	0x00, 0xf0, 0x11, 0x00


	//----- nvinfo : EIATTR_KPARAM_INFO
	.align		4
.L_15:
        /*0048*/ 	.byte	0x04, 0x17
        /*004a*/ 	.short	(.L_17 - .L_16)
.L_16:
        /*004c*/ 	.word	0x00000000
        /*0050*/ 	.short	0x0000
        /*0052*/ 	.short	0x0000
        /*0054*/ 	.byte	0x00, 0xf0, 0x11, 0x00


	//----- nvinfo : EIATTR_SPARSE_MMA_MASK
	.align		4
.L_17:
        /*0058*/ 	.byte	0x03, 0x50
        /*005a*/ 	.short	0x0000


	//----- nvinfo : EIATTR_MAXREG_COUNT
	.align		4
        /*005c*/ 	.byte	0x03, 0x1b
        /*005e*/ 	.short	0x00ff


	//----- nvinfo : EIATTR_NUM_BARRIERS
	.align		4
        /*0060*/ 	.byte	0x02, 0x4c
        /*0062*/ 	.byte	0x01
	.zero		1


	//----- nvinfo : EIATTR_MERCURY_ISA_VERSION
	.align		4
        /*0064*/ 	.byte	0x03, 0x5f
        /*0066*/ 	.short	0x0101


	//----- nvinfo : EIATTR_VRC_CTA_INIT_COUNT
	.align		4
        /*0068*/ 	.byte	0x02, 0x4a
	.zero		1
	.zero		1


	//----- nvinfo : EIATTR_EXIT_INSTR_OFFSETS
	.align		4
        /*006c*/ 	.byte	0x04, 0x1c
        /*006e*/ 	.short	(.L_19 - .L_18)


	//   ....[0]....
.L_18:
        /*0070*/ 	.word	0x000001c0


	//   ....[1]....
        /*0074*/ 	.word	0x00000a30


	//   ....[2]....
        /*0078*/ 	.word	0x00000c70


	//----- nvinfo : EIATTR_CRS_STACK_SIZE
	.align		4
.L_19:
        /*007c*/ 	.byte	0x04, 0x1e
        /*007e*/ 	.short	(.L_21 - .L_20)
.L_20:
        /*0080*/ 	.word	0x00000000


	//----- nvinfo : EIATTR_CBANK_PARAM_SIZE
	.align		4
.L_21:
        /*0084*/ 	.byte	0x03, 0x19
        /*0086*/ 	.short	0x0020


	//----- nvinfo : EIATTR_PARAM_CBANK
	.align		4
        /*0088*/ 	.byte	0x04, 0x0a
        /*008a*/ 	.short	(.L_23 - .L_22)
	.align		4
.L_22:
        /*008c*/ 	.word	index@(.nv.constant0._Z26distancia_edicao_adiagonaliiPKcS0_Pi)
        /*0090*/ 	.short	0x0380
        /*0092*/ 	.short	0x0020


	//----- nvinfo : EIATTR_SW_WAR
	.align		4
.L_23:
        /*0094*/ 	.byte	0x04, 0x36
        /*0096*/ 	.short	(.L_25 - .L_24)
.L_24:
        /*0098*/ 	.word	0x00000008
.L_25:


//--------------------- .nv.callgraph             --------------------------
	.section	.nv.callgraph,"",@"SHT_CUDA_CALLGRAPH"
	.align	4
	.sectionentsize	8
	.align		4
        /*0000*/ 	.word	0x00000000
	.align		4
        /*0004*/ 	.word	0xffffffff
	.align		4
        /*0008*/ 	.word	0x00000000
	.align		4
        /*000c*/ 	.word	0xfffffffe
	.align		4
        /*0010*/ 	.word	0x00000000
	.align		4
        /*0014*/ 	.word	0xfffffffd
	.align		4
        /*0018*/ 	.word	0x00000000
	.align		4
        /*001c*/ 	.word	0xfffffffc


//--------------------- .text._Z26distancia_edicao_adiagonaliiPKcS0_Pi --------------------------
	.section	.text._Z26distancia_edicao_adiagonaliiPKcS0_Pi,"ax",@progbits
	.align	128
        .global         _Z26distancia_edicao_adiagonaliiPKcS0_Pi
        .type           _Z26distancia_edicao_adiagonaliiPKcS0_Pi,@function
        .size           _Z26distancia_edicao_adiagonaliiPKcS0_Pi,(.L_x_11 - _Z26distancia_edicao_adiagonaliiPKcS0_Pi)
        .other          _Z26distancia_edicao_adiagonaliiPKcS0_Pi,@"STO_CUDA_ENTRY STV_DEFAULT"
_Z26distancia_edicao_adiagonaliiPKcS0_Pi:
.text._Z26distancia_edicao_adiagonaliiPKcS0_Pi:
[----:B------:R-:W-:Y:S01]  /*0000*/  LDC R1, c[0x0][0x37c] ;  /* 0x0000df00ff017b82 */ /* 0x000fe20000000800 */
[----:B------:R-:W0:Y:S01]  /*0010*/  S2R R0, SR_TID.X ;  /* 0x0000000000007919 */ /* 0x000e220000002100 */
[----:B------:R-:W1:Y:S06]  /*0020*/  LDCU UR4, c[0x0][0x384] ;  /* 0x00007080ff0477ac */ /* 0x000e6c0008000800 */
[----:B------:R-:W2:Y:S01]  /*0030*/  LDC.64 R4, c[0x0][0x398] ;  /* 0x0000e600ff047b82 */ /* 0x000ea20000000a00 */
[----:B------:R-:W-:Y:S01]  /*0040*/  BSSY.RECONVERGENT B0, `(.L_x_0) ;  /* 0x0000015000007945 */ /* 0x000fe20003800200 */
[----:B------:R-:W3:Y:S01]  /*0050*/  LDCU UR6, c[0x0][0x380] ;  /* 0x00007000ff0677ac */ /* 0x000ee20008000800 */
[----:B-1----:R-:W-:Y:S01]  /*0060*/  IMAD.U32 R3, RZ, RZ, UR4 ;  /* 0x00000004ff037e24 */ /* 0x002fe2000f8e00ff */
[----:B------:R-:W1:Y:S03]  /*0070*/  LDCU.64 UR4, c[0x0][0x358] ;  /* 0x00006b00ff0477ac */ /* 0x000e660008000a00 */
[----:B------:R-:W-:-:S02]  /*0080*/  VIADD R8, R3, 0x1 ;  /* 0x0000000103087836 */ /* 0x000fc40000000000 */
[CC--:B0-----:R-:W-:Y:S01]  /*0090*/  IMAD R7, R0.reuse, R3.reuse, R0 ;  /* 0x0000000300077224 */ /* 0x0c1fe200078e0200 */
[----:B------:R-:W-:-:S03]  /*00a0*/  ISETP.GT.AND P0, PT, R0, R3, PT ;  /* 0x000000030000720c */ /* 0x000fc60003f04270 */
[----:B------:R-:W-:-:S04]  /*00b0*/  IMAD.IADD R7, R8, 0x1, R7 ;  /* 0x0000000108077824 */ /* 0x000fc800078e0207 */
[----:B--2---:R-:W-:-:S04]  /*00c0*/  IMAD.WIDE.U32 R4, R7, 0x4, R4 ;  /* 0x0000000407047825 */ /* 0x004fc800078e0004 */
[----:B------:R-:W-:-:S05]  /*00d0*/  VIADD R7, R0, 0x1 ;  /* 0x0000000100077836 */ /* 0x000fca0000000000 */
[----:B-1----:R0:W-:Y:S01]  /*00e0*/  STG.E desc[UR4][R4.64], R7 ;  /* 0x0000000704007986 */ /* 0x0021e2000c101904 */
[----:B---3--:R-:W-:Y:S05]  /*00f0*/  @P0 BRA `(.L_x_1) ;  /* 0x0000000000240947 */ /* 0x008fea0003800000 */
[----:B------:R-:W1:Y:S01]  /*0100*/  LDC R2, c[0x0][0x360] ;  /* 0x0000d800ff027b82 */ /* 0x000e620000000800 */
[----:B------:R-:W-:-:S07]  /*0110*/  IMAD.MOV.U32 R9, RZ, RZ, R0 ;  /* 0x000000ffff097224 */ /* 0x000fce00078e0000 */
[----:B------:R-:W2:Y:S08]  /*0120*/  LDC R3, c[0x0][0x384] ;  /* 0x0000e100ff037b82 */ /* 0x000eb00000000800 */
[----:B0-----:R-:W0:Y:S02]  /*0130*/  LDC.64 R6, c[0x0][0x398] ;  /* 0x0000e600ff067b82 */ /* 0x001e240000000a00 */
.L_x_2:
[----:B0-----:R-:W-:-:S05]  /*0140*/  IMAD.WIDE R4, R9, 0x4, R6 ;  /* 0x0000000409047825 */ /* 0x001fca00078e0206 */
[----:B------:R1:W-:Y:S02]  /*0150*/  STG.E desc[UR4][R4.64], R9 ;  /* 0x0000000904007986 */ /* 0x0003e4000c101904 */
[----:B-1----:R-:W-:-:S05]  /*0160*/  IMAD.IADD R9, R2, 0x1, R9 ;  /* 0x0000000102097824 */ /* 0x002fca00078e0209 */
[----:B--2---:R-:W-:-:S13]  /*0170*/  ISETP.GT.AND P0, PT, R9, R3, PT ;  /* 0x000000030900720c */ /* 0x004fda0003f04270 */
[----:B------:R-:W-:Y:S05]  /*0180*/  @!P0 BRA `(.L_x_2) ;  /* 0xfffffffc00ec8947 */ /* 0x000fea000383ffff */
.L_x_1:
[----:B------:R-:W-:Y:S05]  /*0190*/  BSYNC.RECONVERGENT B0 ;  /* 0x0000000000007941 */ /* 0x000fea0003800200 */
.L_x_0:
[----:B------:R-:W-:-:S04]  /*01a0*/  IADD3 R2, PT, PT, R3, UR6, RZ ;  /* 0x0000000603027c10 */ /* 0x000fc8000fffe0ff */
[----:B------:R-:W-:-:S13]  /*01b0*/  ISETP.GE.AND P0, PT, R2, 0x2, PT ;  /* 0x000000020200780c */ /* 0x000fda0003f06270 */
[----:B------:R-:W-:Y:S05]  /*01c0*/  @!P0 EXIT ;  /* 0x000000000000894d */ /* 0x000fea0003800000 */
[----:B------:R-:W1:Y:S01]  /*01d0*/  LDCU.64 UR8, c[0x0][0x388] ;  /* 0x00007100ff0877ac */ /* 0x000e620008000a00 */
[----:B0-----:R-:W-:Y:S01]  /*01e0*/  VIADD R4, R2, 0xfffffffe ;  /* 0xfffffffe02047836 */ /* 0x001fe20000000000 */
[----:B------:R-:W-:Y:S01]  /*01f0*/  IADD3 R5, PT, PT, -R0, UR6, RZ ;  /* 0x0000000600057c10 */ /* 0x000fe2000fffe1ff */
[----:B------:R-:W-:Y:S01]  /*0200*/  VIADD R6, R2, 0xffffffff ;  /* 0xffffffff02067836 */ /* 0x000fe20000000000 */
[----:B------:R-:W0:Y:S01]  /*0210*/  LDCU.128 UR12, c[0x0][0x390] ;  /* 0x00007200ff0c77ac */ /* 0x000e220008000c00 */
[----:B------:R-:W-:Y:S01]  /*0220*/  BSSY.RECONVERGENT B0, `(.L_x_3) ;  /* 0x000007f000007945 */ /* 0x000fe20003800200 */
[----:B------:R-:W-:Y:S01]  /*0230*/  ISETP.GE.U32.AND P0, PT, R4, 0x3, PT ;  /* 0x000000030400780c */ /* 0x000fe20003f06070 */
[----:B------:R-:W-:Y:S01]  /*0240*/  IMAD.MOV.U32 R7, RZ, RZ, 0x2 ;  /* 0x00000002ff077424 */ /* 0x000fe200078e00ff */
[----:B------:R-:W-:Y:S02]  /*0250*/  LOP3.LUT R2, R6, 0x3, RZ, 0xc0, !PT ;  /* 0x0000000306027812 */ /* 0x000fe400078ec0ff */
[----:B-1----:R-:W-:-:S04]  /*0260*/  IADD3 R10, P1, PT, R5, UR8, RZ ;  /* 0x00000008050a7c10 */ /* 0x002fc8000ff3e0ff */
[----:B------:R-:W-:Y:S01]  /*0270*/  LEA.HI.X.SX32 R11, R5, UR9, 0x1, P1 ;  /* 0x00000009050b7c11 */ /* 0x000fe200088f0eff */
[----:B------:R-:W-:-:S04]  /*0280*/  IMAD R5, R8, R5, RZ ;  /* 0x0000000508057224 */ /* 0x000fc800078e02ff */
[----:B0-----:R-:W-:Y:S05]  /*0290*/  @!P0 BRA `(.L_x_4) ;  /* 0x0000000400dc8947 */ /* 0x001fea0003800000 */
[----:B------:R-:W0:Y:S01]  /*02a0*/  LDC R4, c[0x0][0x384] ;  /* 0x0000e100ff047b82 */ /* 0x000e220000000800 */
[C---:B------:R-:W-:Y:S01]  /*02b0*/  IMAD.IADD R12, R5.reuse, 0x1, R0 ;  /* 0x00000001050c7824 */ /* 0x040fe200078e0200 */
[----:B------:R-:W-:Y:S01]  /*02c0*/  LOP3.LUT R20, R6, 0xfffffffc, RZ, 0xc0, !PT ;  /* 0xfffffffc06147812 */ /* 0x000fe200078ec0ff */
[----:B------:R-:W-:Y:S01]  /*02d0*/  BSSY.RECONVERGENT B1, `(.L_x_5) ;  /* 0x0000072000017945 */ /* 0x000fe20003800200 */
[----:B------:R-:W-:Y:S01]  /*02e0*/  IMAD.IADD R6, R5, 0x1, -R8 ;  /* 0x0000000105067824 */ /* 0x000fe200078e0a08 */
[----:B------:R-:W-:Y:S01]  /*02f0*/  IADD3 R24, PT, PT, R0, -UR6, RZ ;  /* 0x8000000600187c10 */ /* 0x000fe2000fffe0ff */
[C---:B------:R-:W-:Y:S01]  /*0300*/  VIADD R7, R12.reuse, -UR6 ;  /* 0x800000060c077c36 */ /* 0x040fe20008000000 */
[----:B------:R-:W-:Y:S01]  /*0310*/  IADD3 R21, PT, PT, R12, -UR6, -R3 ;  /* 0x800000060c157c10 */ /* 0x000fe2000fffe803 */
[----:B------:R-:W-:Y:S02]  /*0320*/  IMAD.MOV.U32 R18, RZ, RZ, 0x5 ;  /* 0x00000005ff127424 */ /* 0x000fe400078e00ff */
[----:B------:R-:W-:-:S02]  /*0330*/  IMAD.MOV R20, RZ, RZ, -R20 ;  /* 0x000000ffff147224 */ /* 0x000fc400078e0a14 */
[----:B------:R-:W-:Y:S02]  /*0340*/  VIADD R8, R21, 0x3 ;  /* 0x0000000315087836 */ /* 0x000fe40000000000 */
[----:B------:R-:W-:-:S07]  /*0350*/  VIADD R19, R7, 0x4 ;  /* 0x0000000407137836 */ /* 0x000fce0000000000 */
.L_x_8:
[----:B0-----:R-:W-:Y:S01]  /*0360*/  IMAD.MOV.U32 R3, RZ, RZ, R4 ;  /* 0x000000ffff037224 */ /* 0x001fe200078e0004 */
[----:B------:R-:W-:-:S04]  /*0370*/  IADD3 R22, PT, PT, R24, 0x2, RZ ;  /* 0x0000000218167810 */ /* 0x000fc80007ffe0ff */
[----:B------:R-:W-:-:S04]  /*0380*/  ISETP.GT.AND P0, PT, R22, R3, PT ;  /* 0x000000031600720c */ /* 0x000fc80003f04270 */
[----:B------:R-:W-:-:S13]  /*0390*/  ISETP.LT.OR P0, PT, R22, 0x1, P0 ;  /* 0x000000011600780c */ /* 0x000fda0000701670 */
[----:B------:R-:W0:Y:S01]  /*03a0*/  @!P0 LDC.64 R12, c[0x0][0x390] ;  /* 0x0000e400ff0c8b82 */ /* 0x000e220000000a00 */
[----:B------:R-:W2:Y:S01]  /*03b0*/  @!P0 LDG.E.U8 R27, desc[UR4][R10.64] ;  /* 0x000000040a1b8981 */ /* 0x000ea2000c1e1100 */
[----:B------:R-:W-:-:S06]  /*03c0*/  @!P0 VIADD R17, R21, 0x1 ;  /* 0x0000000115118836 */ /* 0x000fcc0000000000 */
[----:B------:R-:W1:Y:S01]  /*03d0*/  @!P0 LDC.64 R14, c[0x0][0x398] ;  /* 0x0000e600ff0e8b82 */ /* 0x000e620000000a00 */
[----:B0-----:R-:W-:-:S05]  /*03e0*/  @!P0 IADD3 R12, P1, PT, R22, R12, RZ ;  /* 0x0000000c160c8210 */ /* 0x001fca0007f3e0ff */
[----:B------:R-:W-:-:S05]  /*03f0*/  @!P0 IMAD.X R13, RZ, RZ, R13, P1 ;  /* 0x000000ffff0d8224 */ /* 0x000fca00008e060d */
[----:B------:R-:W2:Y:S01]  /*0400*/  @!P0 LDG.E.U8 R12, desc[UR4][R12.64] ;  /* 0x000000040c0c8981 */ /* 0x000ea2000c1e1100 */
[----:B-1----:R-:W-:-:S04]  /*0410*/  @!P0 IMAD.WIDE R16, R17, 0x4, R14 ;  /* 0x0000000411108825 */ /* 0x002fc800078e020e */
[----:B------:R-:W-:Y:S01]  /*0420*/  @!P0 VIADD R9, R7, 0x2 ;  /* 0x0000000207098836 */ /* 0x000fe20000000000 */
[----:B------:R-:W3:Y:S03]  /*0430*/  @!P0 LDG.E R25, desc[UR4][R16.64+-0x4] ;  /* 0xfffffc0410198981 */ /* 0x000ee6000c1e1900 */
[----:B------:R-:W-:Y:S01]  /*0440*/  @!P0 IMAD.WIDE R14, R9, 0x4, R14 ;  /* 0x00000004090e8825 */ /* 0x000fe200078e020e */
[----:B------:R-:W4:Y:S04]  /*0450*/  @!P0 LDG.E R26, desc[UR4][R16.64] ;  /* 0x00000004101a8981 */ /* 0x000f28000c1e1900 */
[----:B------:R-:W4:Y:S01]  /*0460*/  @!P0 LDG.E R23, desc[UR4][R14.64+-0x4] ;  /* 0xfffffc040e178981 */ /* 0x000f22000c1e1900 */
[C---:B------:R-:W-:Y:S01]  /*0470*/  IADD3 R28, PT, PT, R24.reuse, 0x3, RZ ;  /* 0x00000003181c7810 */ /* 0x040fe20007ffe0ff */
[----:B------:R-:W-:Y:S01]  /*0480*/  VIADD R9, R24, 0x4 ;  /* 0x0000000418097836 */ /* 0x000fe20000000000 */
[----:B------:R-:W-:Y:S04]  /*0490*/  BSSY.RECONVERGENT B2, `(.L_x_6) ;  /* 0x0000023000027945 */ /* 0x000fe80003800200 */
[----:B------:R-:W-:-:S04]  /*04a0*/  ISETP.GT.AND P2, PT, R9, R3, PT ;  /* 0x000000030900720c */ /* 0x000fc80003f44270 */
[----:B------:R-:W-:Y:S02]  /*04b0*/  ISETP.LT.OR P2, PT, R9, 0x1, P2 ;  /* 0x000000010900780c */ /* 0x000fe40001741670 */
[----:B--2---:R-:W-:Y:S01]  /*04c0*/  ISETP.NE.OR P1, PT, R27, R12, P0 ;  /* 0x0000000c1b00720c */ /* 0x004fe20000725670 */
[----:B---3--:R-:W-:-:S12]  /*04d0*/  @!P0 VIADD R27, R25, 0x1 ;  /* 0x00000001191b8836 */ /* 0x008fd80000000000 */
[----:B------:R-:W-:Y:S01]  /*04e0*/  @!P1 IMAD.MOV R27, RZ, RZ, R25 ;  /* 0x000000ffff1b9224 */ /* 0x000fe200078e0219 */
[C---:B------:R-:W-:Y:S02]  /*04f0*/  ISETP.GT.AND P1, PT, R28.reuse, R3, PT ;  /* 0x000000031c00720c */ /* 0x040fe40003f24270 */
[----:B----4-:R-:W-:Y:S02]  /*0500*/  @!P0 VIMNMX R23, PT, PT, R23, R26, PT ;  /* 0x0000001a17178248 */ /* 0x010fe40003fe0100 */
[----:B------:R-:W-:Y:S02]  /*0510*/  ISETP.LT.OR P1, PT, R28, 0x1, P1 ;  /* 0x000000011c00780c */ /* 0x000fe40000f21670 */
[----:B------:R-:W-:-:S05]  /*0520*/  @!P0 VIADDMNMX R23, R23, 0x1, R27, PT ;  /* 0x0000000117178846 */ /* 0x000fca000380011b */
[----:B------:R0:W-:Y:S01]  /*0530*/  @!P0 STG.E desc[UR4][R14.64], R23 ;  /* 0x000000170e008986 */ /* 0x0001e2000c101904 */
[----:B------:R-:W-:Y:S06]  /*0540*/  BAR.SYNC.DEFER_BLOCKING 0x0 ;  /* 0x0000000000007b1d */ /* 0x000fec0000010000 */
[----:B------:R-:W-:Y:S05]  /*0550*/  @P1 BRA `(.L_x_7) ;  /* 0x0000000000581947 */ /* 0x000fea0003800000 */
[----:B------:R-:W-:Y:S02]  /*0560*/  IADD3 R16, P0, PT, R28, UR12, RZ ;  /* 0x0000000c1c107c10 */ /* 0x000fe4000ff1e0ff */
[----:B0-----:R-:W-:Y:S02]  /*0570*/  SHF.R.S32.HI R14, RZ, 0x1f, R22 ;  /* 0x0000001fff0e7819 */ /* 0x001fe40000011416 */
[CC--:B------:R-:W-:Y:S01]  /*0580*/  IADD3 R13, P1, PT, R6.reuse, R22.reuse, RZ ;  /* 0x00000016060d7210 */ /* 0x0c0fe20007f3e0ff */
[----:B------:R-:W-:Y:S01]  /*0590*/  IMAD.X R17, RZ, RZ, UR13, P0 ;  /* 0x0000000dff117e24 */ /* 0x000fe200080e06ff */
[----:B------:R-:W-:Y:S02]  /*05a0*/  IADD3 R15, P0, PT, R5, R22, RZ ;  /* 0x00000016050f7210 */ /* 0x000fe40007f1e0ff */
[----:B------:R-:W2:Y:S01]  /*05b0*/  LDG.E.U8 R22, desc[UR4][R10.64] ;  /* 0x000000040a167981 */ /* 0x000ea2000c1e1100 */
[----:B------:R-:W-:-:S03]  /*05c0*/  LEA.HI.X.SX32 R26, R6, R14, 0x1, P1 ;  /* 0x0000000e061a7211 */ /* 0x000fc600008f0eff */
[----:B------:R-:W2:Y:S01]  /*05d0*/  LDG.E.U8 R17, desc[UR4][R16.64] ;  /* 0x0000000410117981 */ /* 0x000ea2000c1e1100 */
[----:B------:R-:W-:Y:S02]  /*05e0*/  LEA R12, P1, R13, UR14, 0x2 ;  /* 0x0000000e0d0c7c11 */ /* 0x000fe4000f8210ff */
[----:B------:R-:W-:Y:S02]  /*05f0*/  LEA.HI.X.SX32 R28, R5, R14, 0x1, P0 ;  /* 0x0000000e051c7211 */ /* 0x000fe400000f0eff */
[----:B------:R-:W-:Y:S02]  /*0600*/  LEA R14, P0, R15, UR14, 0x2 ;  /* 0x0000000e0f0e7c11 */ /* 0x000fe4000f8010ff */
[----:B------:R-:W-:Y:S02]  /*0610*/  LEA.HI.X R13, R13, UR15, R26, 0x2, P1 ;  /* 0x0000000f0d0d7c11 */ /* 0x000fe400088f141a */
[----:B------:R-:W-:-:S03]  /*0620*/  LEA.HI.X R15, R15, UR15, R28, 0x2, P0 ;  /* 0x0000000f0f0f7c11 */ /* 0x000fc600080f141c */
[----:B------:R-:W3:Y:S04]  /*0630*/  LDG.E R25, desc[UR4][R12.64] ;  /* 0x000000040c197981 */ /* 0x000ee8000c1e1900 */
[----:B------:R-:W4:Y:S04]  /*0640*/  LDG.E R26, desc[UR4][R12.64+0x4] ;  /* 0x000004040c1a7981 */ /* 0x000f28000c1e1900 */
[----:B------:R-:W4:Y:S01]  /*0650*/  LDG.E R23, desc[UR4][R14.64] ;  /* 0x000000040e177981 */ /* 0x000f22000c1e1900 */
[----:B--2---:R-:W-:Y:S01]  /*0660*/  ISETP.NE.AND P0, PT, R22, R17, PT ;  /* 0x000000111600720c */ /* 0x004fe20003f05270 */
[----:B---3--:R-:W-:-:S12]  /*0670*/  VIADD R16, R25, 0x1 ;  /* 0x0000000119107836 */ /* 0x008fd80000000000 */
[----:B------:R-:W-:Y:S01]  /*0680*/  @!P0 IMAD.MOV R16, RZ, RZ, R25 ;  /* 0x000000ffff108224 */ /* 0x000fe200078e0219 */
[----:B----4-:R-:W-:-:S04]  /*0690*/  VIMNMX R23, PT, PT, R23, R26, PT ;  /* 0x0000001a17177248 */ /* 0x010fc80003fe0100 */
[----:B------:R-:W-:-:S05]  /*06a0*/  VIADDMNMX R23, R23, 0x1, R16, PT ;  /* 0x0000000117177846 */ /* 0x000fca0003800110 */
[----:B------:R1:W-:Y:S02]  /*06b0*/  STG.E desc[UR4][R14.64+0x4], R23 ;  /* 0x000004170e007986 */ /* 0x0003e4000c101904 */
.L_x_7:
[----:B------:R-:W-:Y:S05]  /*06c0*/  BSYNC.RECONVERGENT B2 ;  /* 0x0000000000027941 */ /* 0x000fea0003800200 */
.L_x_6:
[----:B------:R-:W2:Y:S08]  /*06d0*/  @!P2 LDC.64 R12, c[0x0][0x390] ;  /* 0x0000e400ff0cab82 */ /* 0x000eb00000000a00 */
[----:B------:R-:W-:Y:S08]  /*06e0*/  BAR.SYNC.DEFER_BLOCKING 0x0 ;  /* 0x0000000000007b1d */ /* 0x000ff00000010000 */
[----:B01----:R-:W0:Y:S01]  /*06f0*/  @!P2 LDC.64 R14, c[0x0][0x398] ;  /* 0x0000e600ff0eab82 */ /* 0x003e220000000a00 */
[----:B--2---:R-:W-:Y:S01]  /*0700*/  @!P2 IADD3 R16, P0, PT, R9, R12, RZ ;  /* 0x0000000c0910a210 */ /* 0x004fe20007f1e0ff */
[----:B------:R-:W2:Y:S03]  /*0710*/  @!P2 LDG.E.U8 R25, desc[UR4][R10.64] ;  /* 0x000000040a19a981 */ /* 0x000ea6000c1e1100 */
[----:B------:R-:W-:-:S05]  /*0720*/  @!P2 IADD3.X R17, PT, PT, RZ, R13, RZ, P0, !PT ;  /* 0x0000000dff11a210 */ /* 0x000fca00007fe4ff */
[----:B------:R-:W2:Y:S01]  /*0730*/  @!P2 LDG.E.U8 R16, desc[UR4][R16.64] ;  /* 0x000000041010a981 */ /* 0x000ea2000c1e1100 */
[----:B0-----:R-:W-:-:S04]  /*0740*/  @!P2 IMAD.WIDE R22, R8, 0x4, R14 ;  /* 0x000000040816a825 */ /* 0x001fc800078e020e */
[----:B------:R-:W-:Y:S01]  /*0750*/  @!P2 IMAD.WIDE R12, R19, 0x4, R14 ;  /* 0x00000004130ca825 */ /* 0x000fe200078e020e */
[----:B------:R-:W3:Y:S04]  /*0760*/  @!P2 LDG.E R26, desc[UR4][R22.64+-0x4] ;  /* 0xfffffc04161aa981 */ /* 0x000ee8000c1e1900 */
[----:B------:R-:W4:Y:S04]  /*0770*/  @!P2 LDG.E R28, desc[UR4][R22.64] ;  /* 0x00000004161ca981 */ /* 0x000f28000c1e1900 */
[----:B------:R-:W4:Y:S01]  /*0780*/  @!P2 LDG.E R27, desc[UR4][R12.64+-0x4] ;  /* 0xfffffc040c1ba981 */ /* 0x000f22000c1e1900 */
[----:B------:R-:W-:-:S05]  /*0790*/  VIADD R24, R24, 0x5 ;  /* 0x0000000518187836 */ /* 0x000fca0000000000 */
[----:B------:R-:W-:-:S04]  /*07a0*/  ISETP.GT.AND P0, PT, R24, R3, PT ;  /* 0x000000031800720c */ /* 0x000fc80003f04270 */
[----:B------:R-:W-:-:S13]  /*07b0*/  ISETP.LT.OR P0, PT, R24, 0x1, P0 ;  /* 0x000000011800780c */ /* 0x000fda0000701670 */
[----:B------:R-:W0:Y:S01]  /*07c0*/  @!P0 LDC.64 R14, c[0x0][0x390] ;  /* 0x0000e400ff0e8b82 */ /* 0x000e220000000a00 */
[----:B------:R-:W-:Y:S01]  /*07d0*/  VIADD R21, R21, 0x4 ;  /* 0x0000000415157836 */ /* 0x000fe20000000000 */
[----:B--2---:R-:W-:-:S06]  /*07e0*/  ISETP.NE.OR P1, PT, R25, R16, P2 ;  /* 0x000000101900720c */ /* 0x004fcc0001725670 */
[----:B------:R-:W1:Y:S01]  /*07f0*/  @!P0 LDC.64 R16, c[0x0][0x398] ;  /* 0x0000e600ff108b82 */ /* 0x000e620000000a00 */
[----:B---3--:R-:W-:-:S06]  /*0800*/  @!P2 VIADD R25, R26, 0x1 ;  /* 0x000000011a19a836 */ /* 0x008fcc0000000000 */
[----:B------:R-:W-:Y:S01]  /*0810*/  @!P1 IMAD.MOV R25, RZ, RZ, R26 ;  /* 0x000000ffff199224 */ /* 0x000fe200078e021a */
[----:B----4-:R-:W-:-:S04]  /*0820*/  @!P2 VIMNMX R27, PT, PT, R27, R28, PT ;  /* 0x0000001c1b1ba248 */ /* 0x010fc80003fe0100 */
[----:B------:R-:W-:-:S05]  /*0830*/  @!P2 VIADDMNMX R27, R27, 0x1, R25, PT ;  /* 0x000000011b1ba846 */ /* 0x000fca0003800119 */
[----:B------:R2:W-:Y:S01]  /*0840*/  @!P2 STG.E desc[UR4][R12.64], R27 ;  /* 0x0000001b0c00a986 */ /* 0x0005e2000c101904 */
[----:B------:R-:W-:Y:S01]  /*0850*/  BAR.SYNC.DEFER_BLOCKING 0x0 ;  /* 0x0000000000007b1d */ /* 0x000fe20000010000 */
[----:B0-----:R-:W-:-:S05]  /*0860*/  @!P0 IADD3 R14, P1, PT, R24, R14, RZ ;  /* 0x0000000e180e8210 */ /* 0x001fca0007f3e0ff */
[----:B------:R-:W-:Y:S01]  /*0870*/  @!P0 IMAD.X R15, RZ, RZ, R15, P1 ;  /* 0x000000ffff0f8224 */ /* 0x000fe200008e060f */
[----:B------:R-:W-:Y:S01]  /*0880*/  @!P0 IADD3 R25, PT, PT, R7, 0x5, RZ ;  /* 0x0000000507198810 */ /* 0x000fe20007ffe0ff */
[----:B-1----:R-:W-:-:S04]  /*0890*/  @!P0 IMAD.WIDE R22, R21, 0x4, R16 ;  /* 0x0000000415168825 */ /* 0x002fc800078e0210 */
[----:B------:R-:W-:Y:S01]  /*08a0*/  @!P0 IMAD.WIDE R16, R25, 0x4, R16 ;  /* 0x0000000419108825 */ /* 0x000fe200078e0210 */
[----:B------:R-:W3:Y:S04]  /*08b0*/  @!P0 LDG.E.U8 R15, desc[UR4][R14.64] ;  /* 0x000000040e0f8981 */ /* 0x000ee8000c1e1100 */
[----:B------:R-:W3:Y:S04]  /*08c0*/  @!P0 LDG.E.U8 R28, desc[UR4][R10.64] ;  /* 0x000000040a1c8981 */ /* 0x000ee8000c1e1100 */
[----:B------:R-:W2:Y:S04]  /*08d0*/  @!P0 LDG.E R26, desc[UR4][R22.64+-0x4] ;  /* 0xfffffc04161a8981 */ /* 0x000ea8000c1e1900 */
[----:B------:R-:W4:Y:S04]  /*08e0*/  @!P0 LDG.E R25, desc[UR4][R22.64] ;  /* 0x0000000416198981 */ /* 0x000f28000c1e1900 */
[----:B------:R-:W4:Y:S01]  /*08f0*/  @!P0 LDG.E R24, desc[UR4][R16.64+-0x4] ;  /* 0xfffffc0410188981 */ /* 0x000f22000c1e1900 */
[----:B------:R-:W-:Y:S01]  /*0900*/  VIADD R20, R20, 0x4 ;  /* 0x0000000414147836 */ /* 0x000fe20000000000 */
[----:B------:R-:W-:Y:S01]  /*0910*/  IADD3 R7, PT, PT, R7, 0x4, RZ ;  /* 0x0000000407077810 */ /* 0x000fe20007ffe0ff */
[----:B------:R-:W-:-:S02]  /*0920*/  VIADD R18, R18, 0x4 ;  /* 0x0000000412127836 */ /* 0x000fc40000000000 */
[----:B------:R-:W-:Y:S02]  /*0930*/  VIADD R8, R8, 0x4 ;  /* 0x0000000408087836 */ /* 0x000fe40000000000 */
[----:B------:R-:W-:Y:S01]  /*0940*/  VIADD R19, R19, 0x4 ;  /* 0x0000000413137836 */ /* 0x000fe20000000000 */
[----:B---3--:R-:W-:Y:S01]  /*0950*/  ISETP.NE.OR P1, PT, R28, R15, P0 ;  /* 0x0000000f1c00720c */ /* 0x008fe20000725670 */
[----:B--2---:R-:W-:Y:S01]  /*0960*/  @!P0 VIADD R12, R26, 0x1 ;  /* 0x000000011a0c8836 */ /* 0x004fe20000000000 */
[----:B----4-:R-:W-:-:S11]  /*0970*/  @!P0 VIMNMX R24, PT, PT, R24, R25, PT ;  /* 0x0000001918188248 */ /* 0x010fd60003fe0100 */
[----:B------:R-:W-:-:S05]  /*0980*/  @!P1 IMAD.MOV R12, RZ, RZ, R26 ;  /* 0x000000ffff0c9224 */ /* 0x000fca00078e021a */
[----:B------:R-:W-:-:S05]  /*0990*/  @!P0 VIADDMNMX R13, R24, 0x1, R12, PT ;  /* 0x00000001180d8846 */ /* 0x000fca000380010c */
[----:B------:R1:W-:Y:S01]  /*09a0*/  @!P0 STG.E desc[UR4][R16.64], R13 ;  /* 0x0000000d10008986 */ /* 0x0003e2000c101904 */
[----:B------:R-:W-:Y:S01]  /*09b0*/  BAR.SYNC.DEFER_BLOCKING 0x0 ;  /* 0x0000000000007b1d */ /* 0x000fe20000010000 */
[----:B------:R-:W-:Y:S01]  /*09c0*/  ISETP.NE.AND P0, PT, R20, RZ, PT ;  /* 0x000000ff1400720c */ /* 0x000fe20003f05270 */
[----:B------:R-:W-:-:S12]  /*09d0*/  IMAD.MOV.U32 R24, RZ, RZ, R9 ;  /* 0x000000ffff187224 */ /* 0x000fd800078e0009 */
[----:B-1----:R-:W-:Y:S05]  /*09e0*/  @P0 BRA `(.L_x_8) ;  /* 0xfffffff8005c0947 */ /* 0x002fea000383ffff */
[----:B------:R-:W-:Y:S05]  /*09f0*/  BSYNC.RECONVERGENT B1 ;  /* 0x0000000000017941 */ /* 0x000fea0003800200 */
.L_x_5:
[----:B------:R-:W-:-:S07]  /*0a00*/  VIADD R7, R18, 0xfffffffd ;  /* 0xfffffffd12077836 */ /* 0x000fce0000000000 */
.L_x_4:
[----:B------:R-:W-:Y:S05]  /*0a10*/  BSYNC.RECONVERGENT B0 ;  /* 0x0000000000007941 */ /* 0x000fea0003800200 */
.L_x_3:
[----:B------:R-:W-:-:S13]  /*0a20*/  ISETP.NE.AND P0, PT, R2, RZ, PT ;  /* 0x000000ff0200720c */ /* 0x000fda0003f05270 */
[----:B------:R-:W-:Y:S05]  /*0a30*/  @!P0 EXIT ;  /* 0x000000000000894d */ /* 0x000fea0003800000 */
[----:B------:R-:W0:Y:S01]  /*0a40*/  LDCU UR6, c[0x0][0x380] ;  /* 0x00007000ff0677ac */ /* 0x000e220008000800 */
[----:B------:R-:W-:Y:S01]  /*0a50*/  IMAD.IADD R0, R0, 0x1, R7 ;  /* 0x0000000100007824 */ /* 0x000fe200078e0207 */
[----:B------:R-:W-:Y:S02]  /*0a60*/  LOP3.LUT R4, RZ, R3, RZ, 0x33, !PT ;  /* 0x00000003ff047212 */ /* 0x000fe400078e33ff */
[----:B------:R-:W-:Y:S01]  /*0a70*/  IADD3 R8, PT, PT, -R2, RZ, RZ ;  /* 0x000000ff02087210 */ /* 0x000fe20007ffe1ff */
[----:B------:R-:W-:Y:S01]  /*0a80*/  IMAD.IADD R5, R5, 0x1, R0 ;  /* 0x0000000105057824 */ /* 0x000fe200078e0200 */
[----:B------:R-:W1:Y:S01]  /*0a90*/  LDCU UR7, c[0x0][0x384] ;  /* 0x00007080ff0777ac */ /* 0x000e620008000800 */
[----:B0-----:R-:W-:-:S03]  /*0aa0*/  VIADD R9, R0, -UR6 ;  /* 0x8000000600097c36 */ /* 0x001fc60008000000 */
[----:B------:R-:W-:Y:S01]  /*0ab0*/  IADD3 R13, PT, PT, R4, -UR6, R5 ;  /* 0x80000006040d7c10 */ /* 0x000fe2000fffe005 */
[----:B------:R-:W-:-:S07]  /*0ac0*/  VIADD R15, R5, -UR6 ;  /* 0x80000006050f7c36 */ /* 0x000fce0008000000 */
.L_x_9:
[----:B-1----:R-:W-:-:S04]  /*0ad0*/  ISETP.GT.AND P0, PT, R9, UR7, PT ;  /* 0x0000000709007c0c */ /* 0x002fc8000bf04270 */
[----:B------:R-:W-:-:S13]  /*0ae0*/  ISETP.LT.OR P0, PT, R9, 0x1, P0 ;  /* 0x000000010900780c */ /* 0x000fda0000701670 */
[----:B------:R-:W0:Y:S01]  /*0af0*/  @!P0 LDC.64 R6, c[0x0][0x390] ;  /* 0x0000e400ff068b82 */ /* 0x000e220000000a00 */
[----:B------:R-:W2:Y:S07]  /*0b00*/  @!P0 LDG.E.U8 R14, desc[UR4][R10.64] ;  /* 0x000000040a0e8981 */ /* 0x000eae000c1e1100 */
[----:B------:R-:W1:Y:S01]  /*0b10*/  @!P0 LDC.64 R2, c[0x0][0x398] ;  /* 0x0000e600ff028b82 */ /* 0x000e620000000a00 */
[----:B0-----:R-:W-:-:S05]  /*0b20*/  @!P0 IADD3 R6, P1, PT, R9, R6, RZ ;  /* 0x0000000609068210 */ /* 0x001fca0007f3e0ff */
[----:B------:R-:W-:-:S06]  /*0b30*/  @!P0 IMAD.X R7, RZ, RZ, R7, P1 ;  /* 0x000000ffff078224 */ /* 0x000fcc00008e0607 */
[----:B------:R-:W2:Y:S01]  /*0b40*/  @!P0 LDG.E.U8 R7, desc[UR4][R6.64] ;  /* 0x0000000406078981 */ /* 0x000ea2000c1e1100 */
[----:B-1----:R-:W-:-:S04]  /*0b50*/  @!P0 IMAD.WIDE R4, R13, 0x4, R2 ;  /* 0x000000040d048825 */ /* 0x002fc800078e0202 */
[----:B------:R-:W-:Y:S01]  /*0b60*/  @!P0 IMAD.WIDE R2, R15, 0x4, R2 ;  /* 0x000000040f028825 */ /* 0x000fe200078e0202 */
[----:B------:R-:W3:Y:S04]  /*0b70*/  @!P0 LDG.E R12, desc[UR4][R4.64+-0x4] ;  /* 0xfffffc04040c8981 */ /* 0x000ee8000c1e1900 */
[----:B------:R-:W4:Y:S04]  /*0b80*/  @!P0 LDG.E R17, desc[UR4][R4.64] ;  /* 0x0000000404118981 */ /* 0x000f28000c1e1900 */
[----:B------:R-:W4:Y:S01]  /*0b90*/  @!P0 LDG.E R0, desc[UR4][R2.64+-0x4] ;  /* 0xfffffc0402008981 */ /* 0x000f22000c1e1900 */
[----:B------:R-:W-:Y:S01]  /*0ba0*/  IADD3 R8, PT, PT, R8, 0x1, RZ ;  /* 0x0000000108087810 */ /* 0x000fe20007ffe0ff */
[----:B------:R-:W-:-:S02]  /*0bb0*/  VIADD R9, R9, 0x1 ;  /* 0x0000000109097836 */ /* 0x000fc40000000000 */
[----:B------:R-:W-:Y:S02]  /*0bc0*/  VIADD R13, R13, 0x1 ;  /* 0x000000010d0d7836 */ /* 0x000fe40000000000 */
[----:B------:R-:W-:Y:S01]  /*0bd0*/  VIADD R15, R15, 0x1 ;  /* 0x000000010f0f7836 */ /* 0x000fe20000000000 */
[----:B--2---:R-:W-:Y:S01]  /*0be0*/  ISETP.NE.OR P1, PT, R14, R7, P0 ;  /* 0x000000070e00720c */ /* 0x004fe20000725670 */
[----:B---3--:R-:W-:-:S12]  /*0bf0*/  @!P0 VIADD R14, R12, 0x1 ;  /* 0x000000010c0e8836 */ /* 0x008fd80000000000 */
[----:B------:R-:W-:Y:S01]  /*0c00*/  @!P1 IMAD.MOV R14, RZ, RZ, R12 ;  /* 0x000000ffff0e9224 */ /* 0x000fe200078e020c */
[----:B----4-:R-:W-:-:S04]  /*0c10*/  @!P0 VIMNMX R0, PT, PT, R0, R17, PT ;  /* 0x0000001100008248 */ /* 0x010fc80003fe0100 */
[----:B------:R-:W-:-:S05]  /*0c20*/  @!P0 VIADDMNMX R7, R0, 0x1, R14, PT ;  /* 0x0000000100078846 */ /* 0x000fca000380010e */
[----:B------:R0:W-:Y:S01]  /*0c30*/  @!P0 STG.E desc[UR4][R2.64], R7 ;  /* 0x0000000702008986 */ /* 0x0001e2000c101904 */
[----:B------:R-:W-:Y:S01]  /*0c40*/  BAR.SYNC.DEFER_BLOCKING 0x0 ;  /* 0x0000000000007b1d */ /* 0x000fe20000010000 */
[----:B------:R-:W-:-:S13]  /*0c50*/  ISETP.NE.AND P0, PT, R8, RZ, PT ;  /* 0x000000ff0800720c */ /* 0x000fda0003f05270 */
[----:B0-----:R-:W-:Y:S05]  /*0c60*/  @P0 BRA `(.L_x_9) ;  /* 0xfffffffc00980947 */ /* 0x001fea000383ffff */
[----:B------:R-:W-:Y:S05]  /*0c70*/  EXIT ;  /* 0x000000000000794d */ /* 0x000fea0003800000 */
.L_x_10:
[----:B------:R-:W-:-:S00]  /*0c80*/  BRA `(.L_x_10) ;  /* 0xfffffffc00fc7947 */ /* 0x000fc0000383ffff */
[----:B------:R-:W-:-:S00]  /*0c90*/  NOP ;  /* 0x0000000000007918 */ /* 0x000fc00000000000 */
        /* <DEDUP_REMOVED lines=14> */
.L_x_11:


//--------------------- .nv.shared.reserved.0     --------------------------
	.section	.nv.shared.reserved.0,"aw",@nobits
	.weak		__nv_reservedSMEM_offset_0_alias
	.size		__nv_reservedSMEM_offset_0_alias, 0, 64
	.other		__nv_reservedSMEM_offset_0_alias,@"STO_CUDA_RESERVED_SHARED STV_DEFAULT"
__nv_reservedSMEM_offset_0_alias:
	.zero		0
	.zero		64


//--------------------- .nv.constant0._Z26distancia_edicao_adiagonaliiPKcS0_Pi --------------------------
	.section	.nv.constant0._Z26distancia_edicao_adiagonaliiPKcS0_Pi,"a",@progbits
	.sectionflags	@""
	.align	4
.nv.constant0._Z26distancia_edicao_adiagonaliiPKcS0_Pi:
	.zero		928


//--------------------- SYMBOLS --------------------------

	.type		.nv.reservedSmem.offset0,@object
	.size		.nv.reservedSmem.offset0,0x4
